//
// Generated by NVIDIA NVVM Compiler
//
// Compiler Build ID: CL-36424714
// Cuda compilation tools, release 13.0, V13.0.88
// Based on NVVM 20.0.0
//

.version 9.0
.target sm_100
.address_size 64

	// .globl	_Z15TransposeMatrixPKfPfjj

.visible .entry _Z15TransposeMatrixPKfPfjj(
	.param .u64 .ptr .align 1 _Z15TransposeMatrixPKfPfjj_param_0,
	.param .u64 .ptr .align 1 _Z15TransposeMatrixPKfPfjj_param_1,
	.param .u32 _Z15TransposeMatrixPKfPfjj_param_2,
	.param .u32 _Z15TransposeMatrixPKfPfjj_param_3
)
{
	.reg .pred 	%p<4>;
	.reg .b32 	%r<13>;
	.reg .b32 	%f<2>;
	.reg .b64 	%rd<9>;

	ld.param.u64 	%rd1, [_Z15TransposeMatrixPKfPfjj_param_0];
	ld.param.u64 	%rd2, [_Z15TransposeMatrixPKfPfjj_param_1];
	ld.param.u32 	%r3, [_Z15TransposeMatrixPKfPfjj_param_2];
	ld.param.u32 	%r4, [_Z15TransposeMatrixPKfPfjj_param_3];
	mov.u32 	%r5, %ntid.y;
	mov.u32 	%r6, %ctaid.y;
	mov.u32 	%r7, %tid.y;
	mad.lo.s32 	%r1, %r5, %r6, %r7;
	mov.u32 	%r8, %ntid.x;
	mov.u32 	%r9, %ctaid.x;
	mov.u32 	%r10, %tid.x;
	mad.lo.s32 	%r2, %r8, %r9, %r10;
	setp.ge.u32 	%p1, %r1, %r3;
	setp.ge.u32 	%p2, %r2, %r4;
	or.pred  	%p3, %p1, %p2;
	@%p3 bra 	$L__BB0_2;
	cvta.to.global.u64 	%rd3, %rd1;
	cvta.to.global.u64 	%rd4, %rd2;
	mad.lo.s32 	%r11, %r3, %r2, %r1;
	mul.wide.u32 	%rd5, %r11, 4;
	add.s64 	%rd6, %rd3, %rd5;
	ld.global.f32 	%f1, [%rd6];
	mad.lo.s32 	%r12, %r4, %r1, %r2;
	mul.wide.u32 	%rd7, %r12, 4;
	add.s64 	%rd8, %rd4, %rd7;
	st.global.f32 	[%rd8], %f1;
$L__BB0_2:
	ret;

}


// ===== COMPILED SASS (sm_100) =====

	.target	sm_100

	.elftype	@"ET_EXEC"


//--------------------- .note.nv.tkinfo           --------------------------
	.section	.note.nv.tkinfo,"",@"SHT_NOTE"
	.sectionflags	@"SHF_NOTE_NV_TKINFO"
	.tkinfo
        /*0018*/ 	.word	0x00000002
        /*0030*/ 	.string	""
        /*0030*/ 	.string	"ptxas"
        /*0030*/ 	.string	"Cuda compilation tools, release 13.0, V13.0.88"
        /*0030*/ 	.string	"Build cuda_13.0.r13.0/compiler.36424714_0"
        /*0030*/ 	.string	"-arch sm_100 -m 64 "



//--------------------- .note.nv.cuinfo           --------------------------
	.section	.note.nv.cuinfo,"",@"SHT_NOTE"
	.sectionflags	@"SHF_NOTE_NV_CUINFO"
        /*0018*/ 	.short	0x0002
        /*001a*/ 	.short	0x0064
        /*001c*/ 	.short	0x0082
	.zero		2


//--------------------- .nv.info                  --------------------------
	.section	.nv.info,"",@"SHT_CUDA_INFO"
	.align	4


	//----- nvinfo : EIATTR_REGCOUNT
	.align		4
        /*0000*/ 	.byte	0x04, 0x2f
        /*0002*/ 	.short	(.L_1 - .L_0)
	.align		4
.L_0:
        /*0004*/ 	.word	index@(_Z15TransposeMatrixPKfPfjj)
        /*0008*/ 	.word	0x0000000a


	//----- nvinfo : EIATTR_FRAME_SIZE
	.align		4
.L_1:
        /*000c*/ 	.byte	0x04, 0x11
        /*000e*/ 	.short	(.L_3 - .L_2)
	.align		4
.L_2:
        /*0010*/ 	.word	index@(_Z15TransposeMatrixPKfPfjj)
        /*0014*/ 	.word	0x00000000


	//----- nvinfo : EIATTR_MIN_STACK_SIZE
	.align		4
.L_3:
        /*0018*/ 	.byte	0x04, 0x12
        /*001a*/ 	.short	(.L_5 - .L_4)
	.align		4
.L_4:
        /*001c*/ 	.word	index@(_Z15TransposeMatrixPKfPfjj)
        /*0020*/ 	.word	0x00000000
.L_5:


//--------------------- .nv.compat                --------------------------
	.section	.nv.compat,"",@"SHT_CUDA_COMPAT_INFO"
	.align	4
        /*0000*/ 	.byte	0x02, 0x09, 0x00, 0x00, 0x02, 0x02, 0x01, 0x00, 0x02, 0x05, 0x05, 0x00, 0x03, 0x07, 0x01, 0x01
        /*0010*/ 	.byte	0x02, 0x03, 0x00, 0x00, 0x02, 0x06, 0x01, 0x00, 0x04, 0x0b, 0x08, 0x00, 0x09, 0x00, 0x00, 0x00
        /*0020*/ 	.byte	0x00, 0x00, 0x00, 0x00


//--------------------- .nv.info._Z15TransposeMatrixPKfPfjj --------------------------
	.section	.nv.info._Z15TransposeMatrixPKfPfjj,"",@"SHT_CUDA_INFO"
	.sectionflags	@""
	.align	4


	//----- nvinfo : EIATTR_CUDA_API_VERSION
	.align		4
        /*0000*/ 	.byte	0x04, 0x37
        /*0002*/ 	.short	(.L_7 - .L_6)
.L_6:
        /*0004*/ 	.word	0x00000082


	//----- nvinfo : EIATTR_KPARAM_INFO
	.align		4
.L_7:
        /*0008*/ 	.byte	0x04, 0x17
        /*000a*/ 	.short	(.L_9 - .L_8)
.L_8:
        /*000c*/ 	.word	0x00000000
        /*0010*/ 	.short	0x0003
        /*0012*/ 	.short	0x0014
        /*0014*/ 	.byte	0x00, 0xf0, 0x11, 0x00


	//----- nvinfo : EIATTR_KPARAM_INFO
	.align		4
.L_9:
        /*0018*/ 	.byte	0x04, 0x17
        /*001a*/ 	.short	(.L_11 - .L_10)
.L_10:
        /*001c*/ 	.word	0x00000000
        /*0020*/ 	.short	0x0002
        /*0022*/ 	.short	0x0010
        /*0024*/ 	.byte	0x00, 0xf0, 0x11, 0x00


	//----- nvinfo : EIATTR_KPARAM_INFO
	.align		4
.L_11:
        /*0028*/ 	.byte	0x04, 0x17
        /*002a*/ 	.short	(.L_13 - .L_12)
.L_12:
        /*002c*/ 	.word	0x00000000
        /*0030*/ 	.short	0x0001
        /*0032*/ 	.short	0x0008
        /*0034*/ 	.byte	0x00, 0xf5, 0x21, 0x00


	//----- nvinfo : EIATTR_KPARAM_INFO
	.align		4
.L_13:
        /*0038*/ 	.byte	0x04, 0x17
        /*003a*/ 	.short	(.L_15 - .L_14)
.L_14:
        /*003c*/ 	.word	0x00000000
        /*0040*/ 	.short	0x0000
        /*0042*/ 	.short	0x0000
        /*0044*/ 	.byte	0x00, 0xf5, 0x21, 0x00


	//----- nvinfo : EIATTR_SPARSE_MMA_MASK
	.align		4
.L_15:
        /*0048*/ 	.byte	0x03, 0x50
        /*004a*/ 	.short	0x0000


	//----- nvinfo : EIATTR_MAXREG_COUNT
	.align		4
        /*004c*/ 	.byte	0x03, 0x1b
        /*004e*/ 	.short	0x00ff


	//----- nvinfo : EIATTR_MERCURY_ISA_VERSION
	.align		4
        /*0050*/ 	.byte	0x03, 0x5f
        /*0052*/ 	.short	0x0101


	//----- nvinfo : EIATTR_VRC_CTA_INIT_COUNT
	.align		4
        /*0054*/ 	.byte	0x02, 0x4a
	.zero		1
	.zero		1


	//----- nvinfo : EIATTR_EXIT_INSTR_OFFSETS
	.align		4
        /*0058*/ 	.byte	0x04, 0x1c
        /*005a*/ 	.short	(.L_17 - .L_16)


	//   ....[0]....
.L_16:
        /*005c*/ 	.word	0x000000c0


	//   ....[1]....
        /*0060*/ 	.word	0x00000160


	//----- nvinfo : EIATTR_CBANK_PARAM_SIZE
	.align		4
.L_17:
        /*0064*/ 	.byte	0x03, 0x19
        /*0066*/ 	.short	0x0018


	//----- nvinfo : EIATTR_PARAM_CBANK
	.align		4
        /*0068*/ 	.byte	0x04, 0x0a
        /*006a*/ 	.short	(.L_19 - .L_18)
	.align		4
.L_18:
        /*006c*/ 	.word	index@(.nv.constant0._Z15TransposeMatrixPKfPfjj)
        /*0070*/ 	.short	0x0380
        /*0072*/ 	.short	0x0018


	//----- nvinfo : EIATTR_SW_WAR
	.align		4
.L_19:
        /*0074*/ 	.byte	0x04, 0x36
        /*0076*/ 	.short	(.L_21 - .L_20)
.L_20:
        /*0078*/ 	.word	0x00000008
.L_21:


//--------------------- .nv.callgraph             --------------------------
	.section	.nv.callgraph,"",@"SHT_CUDA_CALLGRAPH"
	.align	4
	.sectionentsize	8
	.align		4
        /*0000*/ 	.word	0x00000000
	.align		4
        /*0004*/ 	.word	0xffffffff
	.align		4
        /*0008*/ 	.word	0x00000000
	.align		4
        /*000c*/ 	.word	0xfffffffe
	.align		4
        /*0010*/ 	.word	0x00000000
	.align		4
        /*0014*/ 	.word	0xfffffffd
	.align		4
        /*0018*/ 	.word	0x00000000
	.align		4
        /*001c*/ 	.word	0xfffffffc


//--------------------- .text._Z15TransposeMatrixPKfPfjj --------------------------
	.section	.text._Z15TransposeMatrixPKfPfjj,"ax",@progbits
	.align	128
        .global         _Z15TransposeMatrixPKfPfjj
        .type           _Z15TransposeMatrixPKfPfjj,@function
        .size           _Z15TransposeMatrixPKfPfjj,(.L_x_1 - _Z15TransposeMatrixPKfPfjj)
        .other          _Z15TransposeMatrixPKfPfjj,@"STO_CUDA_ENTRY STV_DEFAULT"
_Z15TransposeMatrixPKfPfjj:
.text._Z15TransposeMatrixPKfPfjj:
[----:B------:R-:W-:Y:S01]  /*0000*/  LDC R1, c[0x0][0x37c] ;  /* 0x0000df00ff017b82 */ /* 0x000fe20000000800 */
[----:B------:R-:W0:Y:S01]  /*0010*/  S2R R7, SR_CTAID.X ;  /* 0x0000000000077919 */ /* 0x000e220000002500 */
[----:B------:R-:W1:Y:S01]  /*0020*/  LDCU UR4, c[0x0][0x364] ;  /* 0x00006c80ff0477ac */ /* 0x000e620008000800 */
[----:B------:R-:W0:Y:S01]  /*0030*/  S2R R2, SR_TID.X ;  /* 0x0000000000027919 */ /* 0x000e220000002100 */
[----:B------:R-:W0:Y:S01]  /*0040*/  LDCU UR5, c[0x0][0x360] ;  /* 0x00006c00ff0577ac */ /* 0x000e220008000800 */
[----:B------:R-:W1:Y:S01]  /*0050*/  S2R R0, SR_CTAID.Y ;  /* 0x0000000000007919 */ /* 0x000e620000002600 */
[----:B------:R-:W2:Y:S01]  /*0060*/  LDCU.64 UR6, c[0x0][0x390] ;  /* 0x00007200ff0677ac */ /* 0x000ea20008000a00 */
[----:B------:R-:W1:Y:S01]  /*0070*/  S2R R3, SR_TID.Y ;  /* 0x0000000000037919 */ /* 0x000e620000002200 */
[----:B0-----:R-:W-:-:S05]  /*0080*/  IMAD R7, R7, UR5, R2 ;  /* 0x0000000507077c24 */ /* 0x001fca000f8e0202 */
[----:B--2---:R-:W-:Y:S01]  /*0090*/  ISETP.GE.U32.AND P0, PT, R7, UR7, PT ;  /* 0x0000000707007c0c */ /* 0x004fe2000bf06070 */
[----:B-1----:R-:W-:-:S05]  /*00a0*/  IMAD R0, R0, UR4, R3 ;  /* 0x0000000400007c24 */ /* 0x002fca000f8e0203 */
[----:B------:R-:W-:-:S13]  /*00b0*/  ISETP.GE.U32.OR P0, PT, R0, UR6, P0 ;  /* 0x0000000600007c0c */ /* 0x000fda0008706470 */
[----:B------:R-:W-:Y:S05]  /*00c0*/  @P0 EXIT ;  /* 0x000000000000094d */ /* 0x000fea0003800000 */
[----:B------:R-:W0:Y:S01]  /*00d0*/  LDC.64 R2, c[0x0][0x380] ;  /* 0x0000e000ff027b82 */ /* 0x000e220000000a00 */
[----:B------:R-:W1:Y:S01]  /*00e0*/  LDCU.64 UR4, c[0x0][0x358] ;  /* 0x00006b00ff0477ac */ /* 0x000e620008000a00 */
[----:B------:R-:W-:-:S04]  /*00f0*/  IMAD R5, R7, UR6, R0 ;  /* 0x0000000607057c24 */ /* 0x000fc8000f8e0200 */
[----:B0-----:R-:W-:Y:S02]  /*0100*/  IMAD.WIDE.U32 R2, R5, 0x4, R2 ;  /* 0x0000000405027825 */ /* 0x001fe400078e0002 */
[----:B------:R-:W0:Y:S04]  /*0110*/  LDC.64 R4, c[0x0][0x388] ;  /* 0x0000e200ff047b82 */ /* 0x000e280000000a00 */
[----:B-1----:R-:W2:Y:S01]  /*0120*/  LDG.E R3, desc[UR4][R2.64] ;  /* 0x0000000402037981 */ /* 0x002ea2000c1e1900 */
[----:B------:R-:W-:-:S04]  /*0130*/  IMAD R7, R0, UR7, R7 ;  /* 0x0000000700077c24 */ /* 0x000fc8000f8e0207 */
[----:B0-----:R-:W-:-:S05]  /*0140*/  IMAD.WIDE.U32 R4, R7, 0x4, R4 ;  /* 0x0000000407047825 */ /* 0x001fca00078e0004 */
[----:B--2---:R-:W-:Y:S01]  /*0150*/  STG.E desc[UR4][R4.64], R3 ;  /* 0x0000000304007986 */ /* 0x004fe2000c101904 */
[----:B------:R-:W-:Y:S05]  /*0160*/  EXIT ;  /* 0x000000000000794d */ /* 0x000fea0003800000 */
.L_x_0:
[----:B------:R-:W-:-:S00]  /*0170*/  BRA `(.L_x_0) ;  /* 0xfffffffc00fc7947 */ /* 0x000fc0000383ffff */
[----:B------:R-:W-:-:S00]  /*0180*/  NOP ;  /* 0x0000000000007918 */ /* 0x000fc00000000000 */
[----:B------:R-:W-:-:S00]  /*0190*/  NOP ;  /* 0x0000000000007918 */ /* 0x000fc00000000000 */
[----:B------:R-:W-:-:S00]  /*01a0*/  NOP ;  /* 0x0000000000007918 */ /* 0x000fc00000000000 */
[----:B------:R-:W-:-:S00]  /*01b0*/  NOP ;  /* 0x0000000000007918 */ /* 0x000fc00000000000 */
[----:B------:R-:W-:-:S00]  /*01c0*/  NOP ;  /* 0x0000000000007918 */ /* 0x000fc00000000000 */
[----:B------:R-:W-:-:S00]  /*01d0*/  NOP ;  /* 0x0000000000007918 */ /* 0x000fc00000000000 */
[----:B------:R-:W-:-:S00]  /*01e0*/  NOP ;  /* 0x0000000000007918 */ /* 0x000fc00000000000 */
[----:B------:R-:W-:-:S00]  /*01f0*/  NOP ;  /* 0x0000000000007918 */ /* 0x000fc00000000000 */
.L_x_1:


//--------------------- .nv.shared.reserved.0     --------------------------
	.section	.nv.shared.reserved.0,"aw",@nobits
	.weak		__nv_reservedSMEM_offset_0_alias
	.size		__nv_reservedSMEM_offset_0_alias, 0, 64
	.other		__nv_reservedSMEM_offset_0_alias,@"STO_CUDA_RESERVED_SHARED STV_DEFAULT"
__nv_reservedSMEM_offset_0_alias:
	.zero		0
	.zero		64


//--------------------- .nv.constant0._Z15TransposeMatrixPKfPfjj --------------------------
	.section	.nv.constant0._Z15TransposeMatrixPKfPfjj,"a",@progbits
	.sectionflags	@""
	.align	4
.nv.constant0._Z15TransposeMatrixPKfPfjj:
	.zero		920


//--------------------- SYMBOLS --------------------------

	.type		.nv.reservedSmem.offset0,@object
	.size		.nv.reservedSmem.offset0,0x4
